//
// Generated by NVIDIA NVVM Compiler
//
// Compiler Build ID: CL-36424714
// Cuda compilation tools, release 13.0, V13.0.88
// Based on NVVM 20.0.0
//

.version 9.0
.target sm_100
.address_size 64

	// .globl	_Z27convolution_1D_basic_kernelPfS_S_ii
// _ZZ27convolution_1D_basic_kernelPfS_S_iiE4N_ds has been demoted

.visible .entry _Z27convolution_1D_basic_kernelPfS_S_ii(
	.param .u64 .ptr .align 1 _Z27convolution_1D_basic_kernelPfS_S_ii_param_0,
	.param .u64 .ptr .align 1 _Z27convolution_1D_basic_kernelPfS_S_ii_param_1,
	.param .u64 .ptr .align 1 _Z27convolution_1D_basic_kernelPfS_S_ii_param_2,
	.param .u32 _Z27convolution_1D_basic_kernelPfS_S_ii_param_3,
	.param .u32 _Z27convolution_1D_basic_kernelPfS_S_ii_param_4
)
{
	.reg .pred 	%p<14>;
	.reg .b32 	%r<72>;
	.reg .b32 	%f<121>;
	.reg .b64 	%rd<28>;
	// demoted variable
	.shared .align 4 .b8 _ZZ27convolution_1D_basic_kernelPfS_S_iiE4N_ds[24];
	ld.param.u64 	%rd10, [_Z27convolution_1D_basic_kernelPfS_S_ii_param_0];
	ld.param.u64 	%rd11, [_Z27convolution_1D_basic_kernelPfS_S_ii_param_1];
	ld.param.u64 	%rd9, [_Z27convolution_1D_basic_kernelPfS_S_ii_param_2];
	ld.param.u32 	%r28, [_Z27convolution_1D_basic_kernelPfS_S_ii_param_3];
	ld.param.u32 	%r29, [_Z27convolution_1D_basic_kernelPfS_S_ii_param_4];
	cvta.to.global.u64 	%rd1, %rd11;
	cvta.to.global.u64 	%rd2, %rd10;
	mov.u32 	%r30, %ctaid.x;
	mov.u32 	%r1, %ntid.x;
	mul.lo.s32 	%r31, %r30, %r1;
	mov.u32 	%r2, %tid.x;
	add.s32 	%r3, %r31, %r2;
	shr.u32 	%r32, %r28, 31;
	add.s32 	%r33, %r28, %r32;
	shr.s32 	%r4, %r33, 1;
	sub.s32 	%r34, %r31, %r1;
	add.s32 	%r5, %r34, %r2;
	sub.s32 	%r35, %r1, %r4;
	setp.lt.u32 	%p1, %r2, %r35;
	@%p1 bra 	$L__BB0_4;
	setp.lt.s32 	%p2, %r5, 0;
	mov.f32 	%f110, 0f00000000;
	@%p2 bra 	$L__BB0_3;
	mul.wide.u32 	%rd12, %r5, 4;
	add.s64 	%rd13, %rd2, %rd12;
	ld.global.f32 	%f110, [%rd13];
$L__BB0_3:
	sub.s32 	%r36, %r2, %r1;
	add.s32 	%r37, %r36, %r4;
	shl.b32 	%r38, %r37, 2;
	mov.u32 	%r39, _ZZ27convolution_1D_basic_kernelPfS_S_iiE4N_ds;
	add.s32 	%r40, %r39, %r38;
	st.shared.f32 	[%r40], %f110;
$L__BB0_4:
	add.s32 	%r6, %r3, %r1;
	setp.ge.u32 	%p3, %r2, %r4;
	@%p3 bra 	$L__BB0_8;
	setp.ge.s32 	%p4, %r6, %r29;
	mov.f32 	%f111, 0f00000000;
	@%p4 bra 	$L__BB0_7;
	mul.wide.s32 	%rd14, %r6, 4;
	add.s64 	%rd15, %rd2, %rd14;
	ld.global.f32 	%f111, [%rd15];
$L__BB0_7:
	add.s32 	%r41, %r2, %r1;
	add.s32 	%r42, %r41, %r4;
	shl.b32 	%r43, %r42, 2;
	mov.u32 	%r44, _ZZ27convolution_1D_basic_kernelPfS_S_iiE4N_ds;
	add.s32 	%r45, %r44, %r43;
	st.shared.f32 	[%r45], %f111;
$L__BB0_8:
	mul.wide.s32 	%rd16, %r3, 4;
	add.s64 	%rd17, %rd2, %rd16;
	ld.global.f32 	%f21, [%rd17];
	add.s32 	%r46, %r4, %r2;
	shl.b32 	%r47, %r46, 2;
	mov.u32 	%r48, _ZZ27convolution_1D_basic_kernelPfS_S_iiE4N_ds;
	add.s32 	%r49, %r48, %r47;
	st.shared.f32 	[%r49], %f21;
	bar.sync 	0;
	setp.lt.s32 	%p5, %r28, 1;
	mov.f32 	%f120, 0f00000000;
	@%p5 bra 	$L__BB0_21;
	and.b32  	%r7, %r28, 15;
	setp.lt.u32 	%p6, %r28, 16;
	mov.f32 	%f120, 0f00000000;
	mov.b32 	%r68, 0;
	@%p6 bra 	$L__BB0_12;
	and.b32  	%r68, %r28, 2147483632;
	neg.s32 	%r66, %r68;
	shl.b32 	%r51, %r2, 2;
	add.s32 	%r53, %r51, %r48;
	add.s32 	%r65, %r53, 32;
	add.s64 	%rd26, %rd1, 32;
	mov.f32 	%f120, 0f00000000;
$L__BB0_11:
	.pragma "nounroll";
	ld.shared.f32 	%f25, [%r65+-32];
	ld.global.f32 	%f26, [%rd26+-32];
	fma.rn.f32 	%f27, %f25, %f26, %f120;
	ld.shared.f32 	%f28, [%r65+-28];
	ld.global.f32 	%f29, [%rd26+-28];
	fma.rn.f32 	%f30, %f28, %f29, %f27;
	ld.shared.f32 	%f31, [%r65+-24];
	ld.global.f32 	%f32, [%rd26+-24];
	fma.rn.f32 	%f33, %f31, %f32, %f30;
	ld.shared.f32 	%f34, [%r65+-20];
	ld.global.f32 	%f35, [%rd26+-20];
	fma.rn.f32 	%f36, %f34, %f35, %f33;
	ld.shared.f32 	%f37, [%r65+-16];
	ld.global.f32 	%f38, [%rd26+-16];
	fma.rn.f32 	%f39, %f37, %f38, %f36;
	ld.shared.f32 	%f40, [%r65+-12];
	ld.global.f32 	%f41, [%rd26+-12];
	fma.rn.f32 	%f42, %f40, %f41, %f39;
	ld.shared.f32 	%f43, [%r65+-8];
	ld.global.f32 	%f44, [%rd26+-8];
	fma.rn.f32 	%f45, %f43, %f44, %f42;
	ld.shared.f32 	%f46, [%r65+-4];
	ld.global.f32 	%f47, [%rd26+-4];
	fma.rn.f32 	%f48, %f46, %f47, %f45;
	ld.shared.f32 	%f49, [%r65];
	ld.global.f32 	%f50, [%rd26];
	fma.rn.f32 	%f51, %f49, %f50, %f48;
	ld.shared.f32 	%f52, [%r65+4];
	ld.global.f32 	%f53, [%rd26+4];
	fma.rn.f32 	%f54, %f52, %f53, %f51;
	ld.shared.f32 	%f55, [%r65+8];
	ld.global.f32 	%f56, [%rd26+8];
	fma.rn.f32 	%f57, %f55, %f56, %f54;
	ld.shared.f32 	%f58, [%r65+12];
	ld.global.f32 	%f59, [%rd26+12];
	fma.rn.f32 	%f60, %f58, %f59, %f57;
	ld.shared.f32 	%f61, [%r65+16];
	ld.global.f32 	%f62, [%rd26+16];
	fma.rn.f32 	%f63, %f61, %f62, %f60;
	ld.shared.f32 	%f64, [%r65+20];
	ld.global.f32 	%f65, [%rd26+20];
	fma.rn.f32 	%f66, %f64, %f65, %f63;
	ld.shared.f32 	%f67, [%r65+24];
	ld.global.f32 	%f68, [%rd26+24];
	fma.rn.f32 	%f69, %f67, %f68, %f66;
	ld.shared.f32 	%f70, [%r65+28];
	ld.global.f32 	%f71, [%rd26+28];
	fma.rn.f32 	%f120, %f70, %f71, %f69;
	add.s32 	%r66, %r66, 16;
	add.s32 	%r65, %r65, 64;
	add.s64 	%rd26, %rd26, 64;
	setp.ne.s32 	%p7, %r66, 0;
	@%p7 bra 	$L__BB0_11;
$L__BB0_12:
	setp.eq.s32 	%p8, %r7, 0;
	@%p8 bra 	$L__BB0_21;
	and.b32  	%r16, %r28, 7;
	setp.lt.u32 	%p9, %r7, 8;
	@%p9 bra 	$L__BB0_15;
	add.s32 	%r54, %r68, %r2;
	shl.b32 	%r55, %r54, 2;
	add.s32 	%r57, %r48, %r55;
	ld.shared.f32 	%f73, [%r57];
	mul.wide.u32 	%rd18, %r68, 4;
	add.s64 	%rd19, %rd1, %rd18;
	ld.global.f32 	%f74, [%rd19];
	fma.rn.f32 	%f75, %f73, %f74, %f120;
	ld.shared.f32 	%f76, [%r57+4];
	ld.global.f32 	%f77, [%rd19+4];
	fma.rn.f32 	%f78, %f76, %f77, %f75;
	ld.shared.f32 	%f79, [%r57+8];
	ld.global.f32 	%f80, [%rd19+8];
	fma.rn.f32 	%f81, %f79, %f80, %f78;
	ld.shared.f32 	%f82, [%r57+12];
	ld.global.f32 	%f83, [%rd19+12];
	fma.rn.f32 	%f84, %f82, %f83, %f81;
	ld.shared.f32 	%f85, [%r57+16];
	ld.global.f32 	%f86, [%rd19+16];
	fma.rn.f32 	%f87, %f85, %f86, %f84;
	ld.shared.f32 	%f88, [%r57+20];
	ld.global.f32 	%f89, [%rd19+20];
	fma.rn.f32 	%f90, %f88, %f89, %f87;
	ld.shared.f32 	%f91, [%r57+24];
	ld.global.f32 	%f92, [%rd19+24];
	fma.rn.f32 	%f93, %f91, %f92, %f90;
	ld.shared.f32 	%f94, [%r57+28];
	ld.global.f32 	%f95, [%rd19+28];
	fma.rn.f32 	%f120, %f94, %f95, %f93;
	add.s32 	%r68, %r68, 8;
$L__BB0_15:
	setp.eq.s32 	%p10, %r16, 0;
	@%p10 bra 	$L__BB0_21;
	and.b32  	%r19, %r28, 3;
	setp.lt.u32 	%p11, %r16, 4;
	@%p11 bra 	$L__BB0_18;
	add.s32 	%r58, %r68, %r2;
	shl.b32 	%r59, %r58, 2;
	add.s32 	%r61, %r48, %r59;
	ld.shared.f32 	%f97, [%r61];
	mul.wide.u32 	%rd20, %r68, 4;
	add.s64 	%rd21, %rd1, %rd20;
	ld.global.f32 	%f98, [%rd21];
	fma.rn.f32 	%f99, %f97, %f98, %f120;
	ld.shared.f32 	%f100, [%r61+4];
	ld.global.f32 	%f101, [%rd21+4];
	fma.rn.f32 	%f102, %f100, %f101, %f99;
	ld.shared.f32 	%f103, [%r61+8];
	ld.global.f32 	%f104, [%rd21+8];
	fma.rn.f32 	%f105, %f103, %f104, %f102;
	ld.shared.f32 	%f106, [%r61+12];
	ld.global.f32 	%f107, [%rd21+12];
	fma.rn.f32 	%f120, %f106, %f107, %f105;
	add.s32 	%r68, %r68, 4;
$L__BB0_18:
	setp.eq.s32 	%p12, %r19, 0;
	@%p12 bra 	$L__BB0_21;
	mul.wide.u32 	%rd22, %r68, 4;
	add.s64 	%rd27, %rd1, %rd22;
	add.s32 	%r62, %r2, %r68;
	shl.b32 	%r63, %r62, 2;
	add.s32 	%r71, %r48, %r63;
	neg.s32 	%r70, %r19;
$L__BB0_20:
	.pragma "nounroll";
	ld.shared.f32 	%f108, [%r71];
	ld.global.f32 	%f109, [%rd27];
	fma.rn.f32 	%f120, %f108, %f109, %f120;
	add.s64 	%rd27, %rd27, 4;
	add.s32 	%r71, %r71, 4;
	add.s32 	%r70, %r70, 1;
	setp.ne.s32 	%p13, %r70, 0;
	@%p13 bra 	$L__BB0_20;
$L__BB0_21:
	cvta.to.global.u64 	%rd23, %rd9;
	add.s64 	%rd25, %rd23, %rd16;
	st.global.f32 	[%rd25], %f120;
	ret;

}


// ===== COMPILED SASS (sm_100) =====

	.target	sm_100

	.elftype	@"ET_EXEC"


//--------------------- .note.nv.tkinfo           --------------------------
	.section	.note.nv.tkinfo,"",@"SHT_NOTE"
	.sectionflags	@"SHF_NOTE_NV_TKINFO"
	.tkinfo
        /*0018*/ 	.word	0x00000002
        /*0030*/ 	.string	""
        /*0030*/ 	.string	"ptxas"
        /*0030*/ 	.string	"Cuda compilation tools, release 13.0, V13.0.88"
        /*0030*/ 	.string	"Build cuda_13.0.r13.0/compiler.36424714_0"
        /*0030*/ 	.string	"-arch sm_100 -m 64 "



//--------------------- .note.nv.cuinfo           --------------------------
	.section	.note.nv.cuinfo,"",@"SHT_NOTE"
	.sectionflags	@"SHF_NOTE_NV_CUINFO"
        /*0018*/ 	.short	0x0002
        /*001a*/ 	.short	0x0064
        /*001c*/ 	.short	0x0082
	.zero		2


//--------------------- .nv.info                  --------------------------
	.section	.nv.info,"",@"SHT_CUDA_INFO"
	.align	4


	//----- nvinfo : EIATTR_REGCOUNT
	.align		4
        /*0000*/ 	.byte	0x04, 0x2f
        /*0002*/ 	.short	(.L_1 - .L_0)
	.align		4
.L_0:
        /*0004*/ 	.word	index@(_Z27convolution_1D_basic_kernelPfS_S_ii)
        /*0008*/ 	.word	0x00000020


	//----- nvinfo : EIATTR_FRAME_SIZE
	.align		4
.L_1:
        /*000c*/ 	.byte	0x04, 0x11
        /*000e*/ 	.short	(.L_3 - .L_2)
	.align		4
.L_2:
        /*0010*/ 	.word	index@(_Z27convolution_1D_basic_kernelPfS_S_ii)
        /*0014*/ 	.word	0x00000000


	//----- nvinfo : EIATTR_MIN_STACK_SIZE
	.align		4
.L_3:
        /*0018*/ 	.byte	0x04, 0x12
        /*001a*/ 	.short	(.L_5 - .L_4)
	.align		4
.L_4:
        /*001c*/ 	.word	index@(_Z27convolution_1D_basic_kernelPfS_S_ii)
        /*0020*/ 	.word	0x00000000
.L_5:


//--------------------- .nv.compat                --------------------------
	.section	.nv.compat,"",@"SHT_CUDA_COMPAT_INFO"
	.align	4
        /*0000*/ 	.byte	0x02, 0x09, 0x00, 0x00, 0x02, 0x02, 0x01, 0x00, 0x02, 0x05, 0x05, 0x00, 0x03, 0x07, 0x01, 0x01
        /*0010*/ 	.byte	0x02, 0x03, 0x00, 0x00, 0x02, 0x06, 0x01, 0x00, 0x04, 0x0b, 0x08, 0x00, 0x09, 0x00, 0x00, 0x00
        /*0020*/ 	.byte	0x00, 0x00, 0x00, 0x00


//--------------------- .nv.info._Z27convolution_1D_basic_kernelPfS_S_ii --------------------------
	.section	.nv.info._Z27convolution_1D_basic_kernelPfS_S_ii,"",@"SHT_CUDA_INFO"
	.sectionflags	@""
	.align	4


	//----- nvinfo : EIATTR_CUDA_API_VERSION
	.align		4
        /*0000*/ 	.byte	0x04, 0x37
        /*0002*/ 	.short	(.L_7 - .L_6)
.L_6:
        /*0004*/ 	.word	0x00000082


	//----- nvinfo : EIATTR_KPARAM_INFO
	.align		4
.L_7:
        /*0008*/ 	.byte	0x04, 0x17
        /*000a*/ 	.short	(.L_9 - .L_8)
.L_8:
        /*000c*/ 	.word	0x00000000
        /*0010*/ 	.short	0x0004
        /*0012*/ 	.short	0x001c
        /*0014*/ 	.byte	0x00, 0xf0, 0x11, 0x00


	//----- nvinfo : EIATTR_KPARAM_INFO
	.align		4
.L_9:
        /*0018*/ 	.byte	0x04, 0x17
        /*001a*/ 	.short	(.L_11 - .L_10)
.L_10:
        /*001c*/ 	.word	0x00000000
        /*0020*/ 	.short	0x0003
        /*0022*/ 	.short	0x0018
        /*0024*/ 	.byte	0x00, 0xf0, 0x11, 0x00


	//----- nvinfo : EIATTR_KPARAM_INFO
	.align		4
.L_11:
        /*0028*/ 	.byte	0x04, 0x17
        /*002a*/ 	.short	(.L_13 - .L_12)
.L_12:
        /*002c*/ 	.word	0x00000000
        /*0030*/ 	.short	0x0002
        /*0032*/ 	.short	0x0010
        /*0034*/ 	.byte	0x00, 0xf5, 0x21, 0x00


	//----- nvinfo : EIATTR_KPARAM_INFO
	.align		4
.L_13:
        /*0038*/ 	.byte	0x04, 0x17
        /*003a*/ 	.short	(.L_15 - .L_14)
.L_14:
        /*003c*/ 	.word	0x00000000
        /*0040*/ 	.short	0x0001
        /*0042*/ 	.short	0x0008
        /*0044*/ 	.byte	0x00, 0xf5, 0x21, 0x00


	//----- nvinfo : EIATTR_KPARAM_INFO
	.align		4
.L_15:
        /*0048*/ 	.byte	0x04, 0x17
        /*004a*/ 	.short	(.L_17 - .L_16)
.L_16:
        /*004c*/ 	.word	0x00000000
        /*0050*/ 	.short	0x0000
        /*0052*/ 	.short	0x0000
        /*0054*/ 	.byte	0x00, 0xf5, 0x21, 0x00


	//----- nvinfo : EIATTR_SPARSE_MMA_MASK
	.align		4
.L_17:
        /*0058*/ 	.byte	0x03, 0x50
        /*005a*/ 	.short	0x0000


	//----- nvinfo : EIATTR_MAXREG_COUNT
	.align		4
        /*005c*/ 	.byte	0x03, 0x1b
        /*005e*/ 	.short	0x00ff


	//----- nvinfo : EIATTR_NUM_BARRIERS
	.align		4
        /*0060*/ 	.byte	0x02, 0x4c
        /*0062*/ 	.byte	0x01
	.zero		1


	//----- nvinfo : EIATTR_MERCURY_ISA_VERSION
	.align		4
        /*0064*/ 	.byte	0x03, 0x5f
        /*0066*/ 	.short	0x0101


	//----- nvinfo : EIATTR_VRC_CTA_INIT_COUNT
	.align		4
        /*0068*/ 	.byte	0x02, 0x4a
	.zero		1
	.zero		1


	//----- nvinfo : EIATTR_EXIT_INSTR_OFFSETS
	.align		4
        /*006c*/ 	.byte	0x04, 0x1c
        /*006e*/ 	.short	(.L_19 - .L_18)


	//   ....[0]....
.L_18:
        /*0070*/ 	.word	0x00000cc0


	//----- nvinfo : EIATTR_CRS_STACK_SIZE
	.align		4
.L_19:
        /*0074*/ 	.byte	0x04, 0x1e
        /*0076*/ 	.short	(.L_21 - .L_20)
.L_20:
        /*0078*/ 	.word	0x00000000


	//----- nvinfo : EIATTR_CBANK_PARAM_SIZE
	.align		4
.L_21:
        /*007c*/ 	.byte	0x03, 0x19
        /*007e*/ 	.short	0x0020


	//----- nvinfo : EIATTR_PARAM_CBANK
	.align		4
        /*0080*/ 	.byte	0x04, 0x0a
        /*0082*/ 	.short	(.L_23 - .L_22)
	.align		4
.L_22:
        /*0084*/ 	.word	index@(.nv.constant0._Z27convolution_1D_basic_kernelPfS_S_ii)
        /*0088*/ 	.short	0x0380
        /*008a*/ 	.short	0x0020


	//----- nvinfo : EIATTR_SW_WAR
	.align		4
.L_23:
        /*008c*/ 	.byte	0x04, 0x36
        /*008e*/ 	.short	(.L_25 - .L_24)
.L_24:
        /*0090*/ 	.word	0x00000008
.L_25:


//--------------------- .nv.callgraph             --------------------------
	.section	.nv.callgraph,"",@"SHT_CUDA_CALLGRAPH"
	.align	4
	.sectionentsize	8
	.align		4
        /*0000*/ 	.word	0x00000000
	.align		4
        /*0004*/ 	.word	0xffffffff
	.align		4
        /*0008*/ 	.word	0x00000000
	.align		4
        /*000c*/ 	.word	0xfffffffe
	.align		4
        /*0010*/ 	.word	0x00000000
	.align		4
        /*0014*/ 	.word	0xfffffffd
	.align		4
        /*0018*/ 	.word	0x00000000
	.align		4
        /*001c*/ 	.word	0xfffffffc


//--------------------- .text._Z27convolution_1D_basic_kernelPfS_S_ii --------------------------
	.section	.text._Z27convolution_1D_basic_kernelPfS_S_ii,"ax",@progbits
	.align	128
        .global         _Z27convolution_1D_basic_kernelPfS_S_ii
        .type           _Z27convolution_1D_basic_kernelPfS_S_ii,@function
        .size           _Z27convolution_1D_basic_kernelPfS_S_ii,(.L_x_11 - _Z27convolution_1D_basic_kernelPfS_S_ii)
        .other          _Z27convolution_1D_basic_kernelPfS_S_ii,@"STO_CUDA_ENTRY STV_DEFAULT"
_Z27convolution_1D_basic_kernelPfS_S_ii:
.text._Z27convolution_1D_basic_kernelPfS_S_ii:
[----:B------:R-:W-:Y:S01]  /*0000*/  LDC R1, c[0x0][0x37c] ;  /* 0x0000df00ff017b82 */ /* 0x000fe20000000800 */
[----:B------:R-:W0:Y:S07]  /*0010*/  S2R R0, SR_TID.X ;  /* 0x0000000000007919 */ /* 0x000e2e0000002100 */
[----:B------:R-:W0:Y:S01]  /*0020*/  S2UR UR7, SR_CTAID.X ;  /* 0x00000000000779c3 */ /* 0x000e220000002500 */
[----:B------:R-:W1:Y:S01]  /*0030*/  LDCU.64 UR10, c[0x0][0x358] ;  /* 0x00006b00ff0a77ac */ /* 0x000e620008000a00 */
[----:B------:R-:W2:Y:S06]  /*0040*/  LDCU UR12, c[0x0][0x398] ;  /* 0x00007300ff0c77ac */ /* 0x000eac0008000800 */
[----:B------:R-:W0:Y:S08]  /*0050*/  LDC R9, c[0x0][0x360] ;  /* 0x0000d800ff097b82 */ /* 0x000e300000000800 */
[----:B------:R-:W3:Y:S01]  /*0060*/  LDC.64 R2, c[0x0][0x380] ;  /* 0x0000e000ff027b82 */ /* 0x000ee20000000a00 */
[----:B0-----:R-:W-:-:S04]  /*0070*/  IMAD R4, R9, UR7, R0 ;  /* 0x0000000709047c24 */ /* 0x001fc8000f8e0200 */
[----:B---3--:R-:W-:-:S05]  /*0080*/  IMAD.WIDE R2, R4, 0x4, R2 ;  /* 0x0000000404027825 */ /* 0x008fca00078e0202 */
[----:B-1----:R0:W5:Y:S01]  /*0090*/  LDG.E R7, desc[UR10][R2.64] ;  /* 0x0000000a02077981 */ /* 0x002162000c1e1900 */
[----:B--2---:R-:W-:Y:S01]  /*00a0*/  ULEA.HI UR4, UR12, UR12, URZ, 0x1 ;  /* 0x0000000c0c047291 */ /* 0x004fe2000f8f08ff */
[----:B------:R-:W-:Y:S03]  /*00b0*/  BSSY.RECONVERGENT B0, `(.L_x_0) ;  /* 0x0000013000007945 */ /* 0x000fe60003800200 */
[----:B------:R-:W-:-:S06]  /*00c0*/  USHF.R.S32.HI UR4, URZ, 0x1, UR4 ;  /* 0x00000001ff047899 */ /* 0x000fcc0008011404 */
[----:B------:R-:W-:Y:S02]  /*00d0*/  IADD3 R5, PT, PT, R9, -UR4, RZ ;  /* 0x8000000409057c10 */ /* 0x000fe4000fffe0ff */
[C---:B------:R-:W-:Y:S02]  /*00e0*/  ISETP.GE.U32.AND P0, PT, R0.reuse, UR4, PT ;  /* 0x0000000400007c0c */ /* 0x040fe4000bf06070 */
[----:B------:R-:W-:-:S13]  /*00f0*/  ISETP.GE.U32.AND P1, PT, R0, R5, PT ;  /* 0x000000050000720c */ /* 0x000fda0003f26070 */
[----:B0-----:R-:W-:Y:S05]  /*0100*/  @!P1 BRA `(.L_x_1) ;  /* 0x0000000000349947 */ /* 0x001fea0003800000 */
[----:B------:R-:W-:Y:S02]  /*0110*/  IMAD R3, R9, UR7, -R9 ;  /* 0x0000000709037c24 */ /* 0x000fe4000f8e0a09 */
[----:B------:R-:W-:-:S03]  /*0120*/  HFMA2 R6, -RZ, RZ, 0, 0 ;  /* 0x00000000ff067431 */ /* 0x000fc600000001ff */
[----:B------:R-:W-:-:S04]  /*0130*/  IADD3 R5, PT, PT, R3, R0, RZ ;  /* 0x0000000003057210 */ /* 0x000fc80007ffe0ff */
[----:B------:R-:W-:-:S13]  /*0140*/  ISETP.GE.AND P1, PT, R5, RZ, PT ;  /* 0x000000ff0500720c */ /* 0x000fda0003f26270 */
[----:B------:R-:W0:Y:S02]  /*0150*/  @P1 LDC.64 R2, c[0x0][0x380] ;  /* 0x0000e000ff021b82 */ /* 0x000e240000000a00 */
[----:B0-----:R-:W-:-:S05]  /*0160*/  @P1 IMAD.WIDE.U32 R2, R5, 0x4, R2 ;  /* 0x0000000405021825 */ /* 0x001fca00078e0002 */
[----:B------:R-:W2:Y:S01]  /*0170*/  @P1 LDG.E R6, desc[UR10][R2.64] ;  /* 0x0000000a02061981 */ /* 0x000ea2000c1e1900 */
[----:B------:R-:W0:Y:S01]  /*0180*/  S2UR UR6, SR_CgaCtaId ;  /* 0x00000000000679c3 */ /* 0x000e220000008800 */
[----:B------:R-:W-:Y:S01]  /*0190*/  UMOV UR5, 0x400 ;  /* 0x0000040000057882 */ /* 0x000fe20000000000 */
[----:B------:R-:W-:Y:S01]  /*01a0*/  IADD3 R5, PT, PT, R0, UR4, -R9 ;  /* 0x0000000400057c10 */ /* 0x000fe2000fffe809 */
[----:B0-----:R-:W-:-:S06]  /*01b0*/  ULEA UR5, UR6, UR5, 0x18 ;  /* 0x0000000506057291 */ /* 0x001fcc000f8ec0ff */
[----:B------:R-:W-:-:S05]  /*01c0*/  LEA R5, R5, UR5, 0x2 ;  /* 0x0000000505057c11 */ /* 0x000fca000f8e10ff */
[----:B--2---:R0:W-:Y:S02]  /*01d0*/  STS [R5], R6 ;  /* 0x0000000605007388 */ /* 0x0041e40000000800 */
.L_x_1:
[----:B------:R-:W-:Y:S05]  /*01e0*/  BSYNC.RECONVERGENT B0 ;  /* 0x0000000000007941 */ /* 0x000fea0003800200 */
.L_x_0:
[----:B------:R-:W-:Y:S04]  /*01f0*/  BSSY.RECONVERGENT B0, `(.L_x_2) ;  /* 0x000000f000007945 */ /* 0x000fe80003800200 */
[----:B------:R-:W-:Y:S05]  /*0200*/  @P0 BRA `(.L_x_3) ;  /* 0x0000000000340947 */ /* 0x000fea0003800000 */
[----:B------:R-:W1:Y:S01]  /*0210*/  LDCU UR5, c[0x0][0x39c] ;  /* 0x00007380ff0577ac */ /* 0x000e620008000800 */
[----:B0-----:R-:W-:Y:S02]  /*0220*/  IADD3 R5, PT, PT, R4, R9, RZ ;  /* 0x0000000904057210 */ /* 0x001fe40007ffe0ff */
[----:B------:R-:W-:Y:S02]  /*0230*/  MOV R6, RZ ;  /* 0x000000ff00067202 */ /* 0x000fe40000000f00 */
[----:B-1----:R-:W-:-:S13]  /*0240*/  ISETP.GE.AND P0, PT, R5, UR5, PT ;  /* 0x0000000505007c0c */ /* 0x002fda000bf06270 */
[----:B------:R-:W0:Y:S02]  /*0250*/  @!P0 LDC.64 R2, c[0x0][0x380] ;  /* 0x0000e000ff028b82 */ /* 0x000e240000000a00 */
[----:B0-----:R-:W-:-:S05]  /*0260*/  @!P0 IMAD.WIDE R2, R5, 0x4, R2 ;  /* 0x0000000405028825 */ /* 0x001fca00078e0202 */
[----:B------:R-:W2:Y:S01]  /*0270*/  @!P0 LDG.E R6, desc[UR10][R2.64] ;  /* 0x0000000a02068981 */ /* 0x000ea2000c1e1900 */
[----:B------:R-:W0:Y:S01]  /*0280*/  S2UR UR6, SR_CgaCtaId ;  /* 0x00000000000679c3 */ /* 0x000e220000008800 */
[----:B------:R-:W-:Y:S01]  /*0290*/  UMOV UR5, 0x400 ;  /* 0x0000040000057882 */ /* 0x000fe20000000000 */
[----:B------:R-:W-:Y:S01]  /*02a0*/  IADD3 R5, PT, PT, R0, UR4, R9 ;  /* 0x0000000400057c10 */ /* 0x000fe2000fffe009 */
[----:B0-----:R-:W-:-:S06]  /*02b0*/  ULEA UR5, UR6, UR5, 0x18 ;  /* 0x0000000506057291 */ /* 0x001fcc000f8ec0ff */
[----:B------:R-:W-:-:S05]  /*02c0*/  LEA R5, R5, UR5, 0x2 ;  /* 0x0000000505057c11 */ /* 0x000fca000f8e10ff */
[----:B--2---:R1:W-:Y:S02]  /*02d0*/  STS [R5], R6 ;  /* 0x0000000605007388 */ /* 0x0043e40000000800 */
.L_x_3:
[----:B------:R-:W-:Y:S05]  /*02e0*/  BSYNC.RECONVERGENT B0 ;  /* 0x0000000000007941 */ /* 0x000fea0003800200 */
.L_x_2:
[----:B------:R-:W2:Y:S01]  /*02f0*/  S2UR UR6, SR_CgaCtaId ;  /* 0x00000000000679c3 */ /* 0x000ea20000008800 */
[----:B------:R-:W-:Y:S01]  /*0300*/  UMOV UR5, 0x400 ;  /* 0x0000040000057882 */ /* 0x000fe20000000000 */
[----:B------:R-:W-:Y:S01]  /*0310*/  IADD3 R2, PT, PT, R0, UR4, RZ ;  /* 0x0000000400027c10 */ /* 0x000fe2000fffe0ff */
[----:B------:R-:W-:Y:S01]  /*0320*/  UISETP.GE.AND UP0, UPT, UR12, 0x1, UPT ;  /* 0x000000010c00788c */ /* 0x000fe2000bf06270 */
[----:B------:R-:W-:Y:S01]  /*0330*/  HFMA2 R19, -RZ, RZ, 0, 0 ;  /* 0x00000000ff137431 */ /* 0x000fe200000001ff */
[----:B--2---:R-:W-:-:S06]  /*0340*/  ULEA UR6, UR6, UR5, 0x18 ;  /* 0x0000000506067291 */ /* 0x004fcc000f8ec0ff */
[----:B------:R-:W-:-:S05]  /*0350*/  LEA R2, R2, UR6, 0x2 ;  /* 0x0000000602027c11 */ /* 0x000fca000f8e10ff */
[----:B-----5:R2:W-:Y:S01]  /*0360*/  STS [R2], R7 ;  /* 0x0000000702007388 */ /* 0x0205e20000000800 */
[----:B------:R-:W-:Y:S06]  /*0370*/  BAR.SYNC.DEFER_BLOCKING 0x0 ;  /* 0x0000000000007b1d */ /* 0x000fec0000010000 */
[----:B------:R-:W-:Y:S05]  /*0380*/  BRA.U !UP0, `(.L_x_4) ;  /* 0x0000000908407547 */ /* 0x000fea000b800000 */
[----:B------:R-:W-:Y:S01]  /*0390*/  UISETP.GE.U32.AND UP1, UPT, UR12, 0x10, UPT ;  /* 0x000000100c00788c */ /* 0x000fe2000bf26070 */
[----:B------:R-:W-:Y:S01]  /*03a0*/  MOV R19, RZ ;  /* 0x000000ff00137202 */ /* 0x000fe20000000f00 */
[----:B------:R-:W-:Y:S01]  /*03b0*/  ULOP3.LUT UR7, UR12, 0xf, URZ, 0xc0, !UPT ;  /* 0x0000000f0c077892 */ /* 0x000fe2000f8ec0ff */
[----:B--2---:R-:W-:-:S03]  /*03c0*/  MOV R7, RZ ;  /* 0x000000ff00077202 */ /* 0x004fc60000000f00 */
[----:B------:R-:W-:-:S03]  /*03d0*/  UISETP.NE.AND UP0, UPT, UR7, URZ, UPT ;  /* 0x000000ff0700728c */ /* 0x000fc6000bf05270 */
[----:B------:R-:W-:Y:S08]  /*03e0*/  BRA.U !UP1, `(.L_x_5) ;  /* 0x0000000509047547 */ /* 0x000ff0000b800000 */
[----:B------:R-:W2:Y:S01]  /*03f0*/  LDCU.64 UR4, c[0x0][0x388] ;  /* 0x00007100ff0477ac */ /* 0x000ea20008000a00 */
[----:B01----:R-:W-:Y:S02]  /*0400*/  LEA R5, R0, UR6, 0x2 ;  /* 0x0000000600057c11 */ /* 0x003fe4000f8e10ff */
[----:B------:R-:W-:Y:S01]  /*0410*/  MOV R19, RZ ;  /* 0x000000ff00137202 */ /* 0x000fe20000000f00 */
[----:B------:R-:W-:Y:S01]  /*0420*/  ULOP3.LUT UR8, UR12, 0x7ffffff0, URZ, 0xc0, !UPT ;  /* 0x7ffffff00c087892 */ /* 0x000fe2000f8ec0ff */
[----:B------:R-:W-:-:S03]  /*0430*/  IADD3 R5, PT, PT, R5, 0x20, RZ ;  /* 0x0000002005057810 */ /* 0x000fc60007ffe0ff */
[----:B------:R-:W-:Y:S02]  /*0440*/  UIADD3 UR9, UPT, UPT, -UR8, URZ, URZ ;  /* 0x000000ff08097290 */ /* 0x000fe4000fffe1ff */
[----:B------:R-:W-:Y:S01]  /*0450*/  MOV R7, UR8 ;  /* 0x0000000800077c02 */ /* 0x000fe20008000f00 */
[----:B--2---:R-:W-:-:S04]  /*0460*/  UIADD3 UR4, UP1, UPT, UR4, 0x20, URZ ;  /* 0x0000002004047890 */ /* 0x004fc8000ff3e0ff */
[----:B------:R-:W-:Y:S02]  /*0470*/  UIADD3.X UR5, UPT, UPT, URZ, UR5, URZ, UP1, !UPT ;  /* 0x00000005ff057290 */ /* 0x000fe40008ffe4ff */
[----:B------:R-:W-:-:S04]  /*0480*/  MOV R2, UR4 ;  /* 0x0000000400027c02 */ /* 0x000fc80008000f00 */
[----:B------:R-:W-:-:S07]  /*0490*/  MOV R3, UR5 ;  /* 0x0000000500037c02 */ /* 0x000fce0008000f00 */
.L_x_6:
[----:B------:R-:W2:Y:S04]  /*04a0*/  LDG.E R23, desc[UR10][R2.64+-0x20] ;  /* 0xffffe00a02177981 */ /* 0x000ea8000c1e1900 */
[----:B------:R-:W3:Y:S04]  /*04b0*/  LDG.E R26, desc[UR10][R2.64+-0x1c] ;  /* 0xffffe40a021a7981 */ /* 0x000ee8000c1e1900 */
[----:B------:R-:W4:Y:S04]  /*04c0*/  LDG.E R21, desc[UR10][R2.64+-0x18] ;  /* 0xffffe80a02157981 */ /* 0x000f28000c1e1900 */
[----:B------:R-:W5:Y:S04]  /*04d0*/  LDG.E R22, desc[UR10][R2.64+-0x14] ;  /* 0xffffec0a02167981 */ /* 0x000f68000c1e1900 */
        /* <DEDUP_REMOVED lines=11> */
[----:B------:R0:W5:Y:S01]  /*0590*/  LDG.E R9, desc[UR10][R2.64+0x1c] ;  /* 0x00001c0a02097981 */ /* 0x000162000c1e1900 */
[----:B------:R-:W-:-:S03]  /*05a0*/  UIADD3 UR9, UPT, UPT, UR9, 0x10, URZ ;  /* 0x0000001009097890 */ /* 0x000fc6000fffe0ff */
[----:B------:R-:W2:Y:S01]  /*05b0*/  LDS R20, [R5+-0x20] ;  /* 0xffffe00005147984 */ /* 0x000ea20000000800 */
[----:B------:R-:W-:-:S03]  /*05c0*/  UISETP.NE.AND UP1, UPT, UR9, URZ, UPT ;  /* 0x000000ff0900728c */ /* 0x000fc6000bf25270 */
[----:B------:R-:W3:Y:S01]  /*05d0*/  LDS R29, [R5+-0x1c] ;  /* 0xffffe400051d7984 */ /* 0x000ee20000000800 */
[----:B0-----:R-:W-:-:S03]  /*05e0*/  IADD3 R2, P0, PT, R2, 0x40, RZ ;  /* 0x0000004002027810 */ /* 0x001fc60007f1e0ff */
[----:B------:R-:W4:Y:S01]  /*05f0*/  LDS R24, [R5+-0x18] ;  /* 0xffffe80005187984 */ /* 0x000f220000000800 */
[----:B------:R-:W-:-:S03]  /*0600*/  IADD3.X R3, PT, PT, RZ, R3, RZ, P0, !PT ;  /* 0x00000003ff037210 */ /* 0x000fc600007fe4ff */
[----:B------:R-:W5:Y:S04]  /*0610*/  LDS R27, [R5+-0x14] ;  /* 0xffffec00051b7984 */ /* 0x000f680000000800 */
[----:B------:R-:W0:Y:S01]  /*0620*/  LDS R25, [R5+-0x10] ;  /* 0xfffff00005197984 */ /* 0x000e220000000800 */
[----:B--2---:R-:W-:-:S03]  /*0630*/  FFMA R20, R20, R23, R19 ;  /* 0x0000001714147223 */ /* 0x004fc60000000013 */
[----:B------:R-:W-:Y:S01]  /*0640*/  LDS R19, [R5+-0x8] ;  /* 0xfffff80005137984 */ /* 0x000fe20000000800 */
[----:B---3--:R-:W-:-:S03]  /*0650*/  FFMA R29, R29, R26, R20 ;  /* 0x0000001a1d1d7223 */ /* 0x008fc60000000014 */
[----:B------:R-:W1:Y:S01]  /*0660*/  LDS R20, [R5+-0xc] ;  /* 0xfffff40005147984 */ /* 0x000e620000000800 */
[----:B----4-:R-:W-:-:S03]  /*0670*/  FFMA R24, R24, R21, R29 ;  /* 0x0000001518187223 */ /* 0x010fc6000000001d */
[----:B------:R-:W2:Y:S01]  /*0680*/  LDS R23, [R5+-0x4] ;  /* 0xfffffc0005177984 */ /* 0x000ea20000000800 */
[----:B-----5:R-:W-:-:S03]  /*0690*/  FFMA R26, R27, R22, R24 ;  /* 0x000000161b1a7223 */ /* 0x020fc60000000018 */
[----:B------:R-:W3:Y:S01]  /*06a0*/  LDS R21, [R5] ;  /* 0x0000000005157984 */ /* 0x000ee20000000800 */
[----:B0-----:R-:W-:-:S03]  /*06b0*/  FFMA R29, R25, R16, R26 ;  /* 0x00000010191d7223 */ /* 0x001fc6000000001a */
[----:B------:R-:W0:Y:S04]  /*06c0*/  LDS R24, [R5+0x4] ;  /* 0x0000040005187984 */ /* 0x000e280000000800 */
[----:B------:R-:W4:Y:S04]  /*06d0*/  LDS R22, [R5+0x8] ;  /* 0x0000080005167984 */ /* 0x000f280000000800 */
[----:B------:R-:W5:Y:S04]  /*06e0*/  LDS R27, [R5+0xc] ;  /* 0x00000c00051b7984 */ /* 0x000f680000000800 */
[----:B------:R-:W5:Y:S04]  /*06f0*/  LDS R25, [R5+0x10] ;  /* 0x0000100005197984 */ /* 0x000f680000000800 */
[----:B------:R-:W5:Y:S01]  /*0700*/  LDS R16, [R5+0x14] ;  /* 0x0000140005107984 */ /* 0x000f620000000800 */
[----:B-1----:R-:W-:-:S03]  /*0710*/  FFMA R20, R20, R13, R29 ;  /* 0x0000000d14147223 */ /* 0x002fc6000000001d */
[----:B------:R-:W1:Y:S01]  /*0720*/  LDS R13, [R5+0x18] ;  /* 0x00001800050d7984 */ /* 0x000e620000000800 */
[----:B------:R-:W-:-:S03]  /*0730*/  FFMA R20, R19, R10, R20 ;  /* 0x0000000a13147223 */ /* 0x000fc60000000014 */
[----:B------:R0:W1:Y:S01]  /*0740*/  LDS R10, [R5+0x1c] ;  /* 0x00001c00050a7984 */ /* 0x0000620000000800 */
[----:B--2---:R-:W-:-:S04]  /*0750*/  FFMA R8, R23, R8, R20 ;  /* 0x0000000817087223 */ /* 0x004fc80000000014 */
[----:B---3--:R-:W-:Y:S01]  /*0760*/  FFMA R21, R21, R18, R8 ;  /* 0x0000001215157223 */ /* 0x008fe20000000008 */
[----:B0-----:R-:W-:-:S03]  /*0770*/  IADD3 R5, PT, PT, R5, 0x40, RZ ;  /* 0x0000004005057810 */ /* 0x001fc60007ffe0ff */
[----:B------:R-:W-:-:S04]  /*0780*/  FFMA R17, R24, R17, R21 ;  /* 0x0000001118117223 */ /* 0x000fc80000000015 */
[----:B----4-:R-:W-:-:S04]  /*0790*/  FFMA R22, R22, R15, R17 ;  /* 0x0000000f16167223 */ /* 0x010fc80000000011 */
[----:B-----5:R-:W-:-:S04]  /*07a0*/  FFMA R14, R27, R14, R22 ;  /* 0x0000000e1b0e7223 */ /* 0x020fc80000000016 */
[----:B------:R-:W-:-:S04]  /*07b0*/  FFMA R25, R25, R12, R14 ;  /* 0x0000000c19197223 */ /* 0x000fc8000000000e */
[----:B------:R-:W-:-:S04]  /*07c0*/  FFMA R16, R16, R11, R25 ;  /* 0x0000000b10107223 */ /* 0x000fc80000000019 */
[----:B-1----:R-:W-:-:S04]  /*07d0*/  FFMA R13, R13, R6, R16 ;  /* 0x000000060d0d7223 */ /* 0x002fc80000000010 */
[----:B------:R-:W-:Y:S01]  /*07e0*/  FFMA R19, R10, R9, R13 ;  /* 0x000000090a137223 */ /* 0x000fe2000000000d */
[----:B------:R-:W-:Y:S06]  /*07f0*/  BRA.U UP1, `(.L_x_6) ;  /* 0xfffffffd01287547 */ /* 0x000fec000b83ffff */
.L_x_5:
[----:B------:R-:W-:Y:S05]  /*0800*/  BRA.U !UP0, `(.L_x_4) ;  /* 0x0000000508207547 */ /* 0x000fea000b800000 */
[----:B------:R-:W-:Y:S02]  /*0810*/  UISETP.GE.U32.AND UP0, UPT, UR7, 0x8, UPT ;  /* 0x000000080700788c */ /* 0x000fe4000bf06070 */
[----:B------:R-:W-:-:S04]  /*0820*/  ULOP3.LUT UR5, UR12, 0x7, URZ, 0xc0, !UPT ;  /* 0x000000070c057892 */ /* 0x000fc8000f8ec0ff */
[----:B------:R-:W-:-:S03]  /*0830*/  UISETP.NE.AND UP1, UPT, UR5, URZ, UPT ;  /* 0x000000ff0500728c */ /* 0x000fc6000bf25270 */
[----:B------:R-:W-:Y:S08]  /*0840*/  BRA.U !UP0, `(.L_x_7) ;  /* 0x0000000108747547 */ /* 0x000ff0000b800000 */
[----:B------:R-:W2:Y:S02]  /*0850*/  LDC.64 R8, c[0x0][0x388] ;  /* 0x0000e200ff087b82 */ /* 0x000ea40000000a00 */
[----:B--2---:R-:W-:-:S05]  /*0860*/  IMAD.WIDE.U32 R8, R7, 0x4, R8 ;  /* 0x0000000407087825 */ /* 0x004fca00078e0008 */
[----:B01----:R-:W2:Y:S04]  /*0870*/  LDG.E R5, desc[UR10][R8.64] ;  /* 0x0000000a08057981 */ /* 0x003ea8000c1e1900 */
[----:B------:R-:W3:Y:S04]  /*0880*/  LDG.E R11, desc[UR10][R8.64+0x4] ;  /* 0x0000040a080b7981 */ /* 0x000ee8000c1e1900 */
[----:B------:R-:W4:Y:S04]  /*0890*/  LDG.E R13, desc[UR10][R8.64+0x8] ;  /* 0x0000080a080d7981 */ /* 0x000f28000c1e1900 */
[----:B------:R-:W5:Y:S04]  /*08a0*/  LDG.E R15, desc[UR10][R8.64+0xc] ;  /* 0x00000c0a080f7981 */ /* 0x000f68000c1e1900 */
[----:B------:R-:W5:Y:S04]  /*08b0*/  LDG.E R17, desc[UR10][R8.64+0x10] ;  /* 0x0000100a08117981 */ /* 0x000f68000c1e1900 */
[----:B------:R-:W5:Y:S04]  /*08c0*/  LDG.E R20, desc[UR10][R8.64+0x14] ;  /* 0x0000140a08147981 */ /* 0x000f68000c1e1900 */
[----:B------:R-:W5:Y:S04]  /*08d0*/  LDG.E R2, desc[UR10][R8.64+0x18] ;  /* 0x0000180a08027981 */ /* 0x000f68000c1e1900 */
[----:B------:R-:W5:Y:S01]  /*08e0*/  LDG.E R23, desc[UR10][R8.64+0x1c] ;  /* 0x00001c0a08177981 */ /* 0x000f62000c1e1900 */
[----:B------:R-:W-:-:S02]  /*08f0*/  IADD3 R3, PT, PT, R7, R0, RZ ;  /* 0x0000000007037210 */ /* 0x000fc40007ffe0ff */
[----:B------:R-:W-:Y:S02]  /*0900*/  IADD3 R7, PT, PT, R7, 0x8, RZ ;  /* 0x0000000807077810 */ /* 0x000fe40007ffe0ff */
[----:B------:R-:W-:-:S05]  /*0910*/  LEA R3, R3, UR6, 0x2 ;  /* 0x0000000603037c11 */ /* 0x000fca000f8e10ff */
[----:B------:R-:W2:Y:S04]  /*0920*/  LDS R6, [R3] ;  /* 0x0000000003067984 */ /* 0x000ea80000000800 */
[----:B------:R-:W3:Y:S04]  /*0930*/  LDS R10, [R3+0x4] ;  /* 0x00000400030a7984 */ /* 0x000ee80000000800 */
[----:B------:R-:W4:Y:S04]  /*0940*/  LDS R12, [R3+0x8] ;  /* 0x00000800030c7984 */ /* 0x000f280000000800 */
[----:B------:R-:W5:Y:S04]  /*0950*/  LDS R14, [R3+0xc] ;  /* 0x00000c00030e7984 */ /* 0x000f680000000800 */
[----:B------:R-:W0:Y:S04]  /*0960*/  LDS R16, [R3+0x10] ;  /* 0x0000100003107984 */ /* 0x000e280000000800 */
[----:B------:R-:W1:Y:S04]  /*0970*/  LDS R18, [R3+0x14] ;  /* 0x0000140003127984 */ /* 0x000e680000000800 */
[----:B------:R-:W1:Y:S04]  /*0980*/  LDS R22, [R3+0x18] ;  /* 0x0000180003167984 */ /* 0x000e680000000800 */
[----:B------:R-:W1:Y:S01]  /*0990*/  LDS R21, [R3+0x1c] ;  /* 0x00001c0003157984 */ /* 0x000e620000000800 */
[----:B--2---:R-:W-:-:S04]  /*09a0*/  FFMA R5, R6, R5, R19 ;  /* 0x0000000506057223 */ /* 0x004fc80000000013 */
[----:B---3--:R-:W-:-:S04]  /*09b0*/  FFMA R5, R10, R11, R5 ;  /* 0x0000000b0a057223 */ /* 0x008fc80000000005 */
[----:B----4-:R-:W-:-:S04]  /*09c0*/  FFMA R5, R12, R13, R5 ;  /* 0x0000000d0c057223 */ /* 0x010fc80000000005 */
[----:B-----5:R-:W-:-:S04]  /*09d0*/  FFMA R5, R14, R15, R5 ;  /* 0x0000000f0e057223 */ /* 0x020fc80000000005 */
[----:B0-----:R-:W-:-:S04]  /*09e0*/  FFMA R5, R16, R17, R5 ;  /* 0x0000001110057223 */ /* 0x001fc80000000005 */
[----:B-1----:R-:W-:-:S04]  /*09f0*/  FFMA R5, R18, R20, R5 ;  /* 0x0000001412057223 */ /* 0x002fc80000000005 */
[----:B------:R-:W-:-:S04]  /*0a00*/  FFMA R2, R22, R2, R5 ;  /* 0x0000000216027223 */ /* 0x000fc80000000005 */
[----:B------:R-:W-:-:S07]  /*0a10*/  FFMA R19, R21, R23, R2 ;  /* 0x0000001715137223 */ /* 0x000fce0000000002 */
.L_x_7:
[----:B------:R-:W-:Y:S05]  /*0a20*/  BRA.U !UP1, `(.L_x_4) ;  /* 0x0000000109987547 */ /* 0x000fea000b800000 */
[----:B------:R-:W-:Y:S02]  /*0a30*/  UISETP.GE.U32.AND UP0, UPT, UR5, 0x4, UPT ;  /* 0x000000040500788c */ /* 0x000fe4000bf06070 */
[----:B------:R-:W-:-:S04]  /*0a40*/  ULOP3.LUT UR4, UR12, 0x3, URZ, 0xc0, !UPT ;  /* 0x000000030c047892 */ /* 0x000fc8000f8ec0ff */
[----:B------:R-:W-:-:S03]  /*0a50*/  UISETP.NE.AND UP1, UPT, UR4, URZ, UPT ;  /* 0x000000ff0400728c */ /* 0x000fc6000bf25270 */
[----:B------:R-:W-:Y:S08]  /*0a60*/  BRA.U !UP0, `(.L_x_8) ;  /* 0x0000000108447547 */ /* 0x000ff0000b800000 */
[----:B------:R-:W2:Y:S02]  /*0a70*/  LDC.64 R2, c[0x0][0x388] ;  /* 0x0000e200ff027b82 */ /* 0x000ea40000000a00 */
[----:B--2---:R-:W-:-:S05]  /*0a80*/  IMAD.WIDE.U32 R2, R7, 0x4, R2 ;  /* 0x0000000407027825 */ /* 0x004fca00078e0002 */
[----:B------:R-:W2:Y:S04]  /*0a90*/  LDG.E R8, desc[UR10][R2.64] ;  /* 0x0000000a02087981 */ /* 0x000ea8000c1e1900 */
[----:B------:R-:W3:Y:S04]  /*0aa0*/  LDG.E R10, desc[UR10][R2.64+0x4] ;  /* 0x0000040a020a7981 */ /* 0x000ee8000c1e1900 */
[----:B------:R-:W4:Y:S04]  /*0ab0*/  LDG.E R12, desc[UR10][R2.64+0x8] ;  /* 0x0000080a020c7981 */ /* 0x000f28000c1e1900 */
[----:B------:R-:W5:Y:S01]  /*0ac0*/  LDG.E R14, desc[UR10][R2.64+0xc] ;  /* 0x00000c0a020e7981 */ /* 0x000f62000c1e1900 */
[----:B01----:R-:W-:-:S02]  /*0ad0*/  IADD3 R5, PT, PT, R7, R0, RZ ;  /* 0x0000000007057210 */ /* 0x003fc40007ffe0ff */
[----:B------:R-:W-:Y:S02]  /*0ae0*/  IADD3 R7, PT, PT, R7, 0x4, RZ ;  /* 0x0000000407077810 */ /* 0x000fe40007ffe0ff */
[----:B------:R-:W-:-:S05]  /*0af0*/  LEA R5, R5, UR6, 0x2 ;  /* 0x0000000605057c11 */ /* 0x000fca000f8e10ff */
[----:B------:R-:W2:Y:S04]  /*0b00*/  LDS R6, [R5] ;  /* 0x0000000005067984 */ /* 0x000ea80000000800 */
[----:B------:R-:W3:Y:S04]  /*0b10*/  LDS R9, [R5+0x4] ;  /* 0x0000040005097984 */ /* 0x000ee80000000800 */
[----:B------:R-:W4:Y:S04]  /*0b20*/  LDS R11, [R5+0x8] ;  /* 0x00000800050b7984 */ /* 0x000f280000000800 */
[----:B------:R-:W5:Y:S01]  /*0b30*/  LDS R13, [R5+0xc] ;  /* 0x00000c00050d7984 */ /* 0x000f620000000800 */
[----:B--2---:R-:W-:-:S04]  /*0b40*/  FFMA R6, R6, R8, R19 ;  /* 0x0000000806067223 */ /* 0x004fc80000000013 */
[----:B---3--:R-:W-:-:S04]  /*0b50*/  FFMA R6, R9, R10, R6 ;  /* 0x0000000a09067223 */ /* 0x008fc80000000006 */
[----:B----4-:R-:W-:-:S04]  /*0b60*/  FFMA R6, R11, R12, R6 ;  /* 0x0000000c0b067223 */ /* 0x010fc80000000006 */
[----:B-----5:R-:W-:-:S07]  /*0b70*/  FFMA R19, R13, R14, R6 ;  /* 0x0000000e0d137223 */ /* 0x020fce0000000006 */
.L_x_8:
[----:B------:R-:W-:Y:S05]  /*0b80*/  BRA.U !UP1, `(.L_x_4) ;  /* 0x0000000109407547 */ /* 0x000fea000b800000 */
[----:B------:R-:W2:Y:S01]  /*0b90*/  LDC.64 R2, c[0x0][0x388] ;  /* 0x0000e200ff027b82 */ /* 0x000ea20000000a00 */
[----:B------:R-:W-:Y:S01]  /*0ba0*/  IADD3 R0, PT, PT, R0, R7, RZ ;  /* 0x0000000700007210 */ /* 0x000fe20007ffe0ff */
[----:B------:R-:W-:-:S03]  /*0bb0*/  UIADD3 UR4, UPT, UPT, -UR4, URZ, URZ ;  /* 0x000000ff04047290 */ /* 0x000fc6000fffe1ff */
[----:B------:R-:W-:Y:S01]  /*0bc0*/  LEA R0, R0, UR6, 0x2 ;  /* 0x0000000600007c11 */ /* 0x000fe2000f8e10ff */
[----:B--2---:R-:W-:-:S03]  /*0bd0*/  IMAD.WIDE.U32 R2, R7, 0x4, R2 ;  /* 0x0000000407027825 */ /* 0x004fc600078e0002 */
[----:B01----:R-:W-:-:S07]  /*0be0*/  MOV R5, R2 ;  /* 0x0000000200057202 */ /* 0x003fce0000000f00 */
.L_x_9:
[----:B------:R-:W-:Y:S01]  /*0bf0*/  MOV R2, R5 ;  /* 0x0000000500027202 */ /* 0x000fe20000000f00 */
[----:B------:R0:W1:Y:S05]  /*0c00*/  LDS R6, [R0] ;  /* 0x0000000000067984 */ /* 0x00006a0000000800 */
[----:B------:R2:W1:Y:S01]  /*0c10*/  LDG.E R2, desc[UR10][R2.64] ;  /* 0x0000000a02027981 */ /* 0x000462000c1e1900 */
[----:B------:R-:W-:Y:S01]  /*0c20*/  UIADD3 UR4, UPT, UPT, UR4, 0x1, URZ ;  /* 0x0000000104047890 */ /* 0x000fe2000fffe0ff */
[----:B------:R-:W-:Y:S02]  /*0c30*/  IADD3 R5, P0, PT, R5, 0x4, RZ ;  /* 0x0000000405057810 */ /* 0x000fe40007f1e0ff */
[----:B0-----:R-:W-:Y:S01]  /*0c40*/  IADD3 R0, PT, PT, R0, 0x4, RZ ;  /* 0x0000000400007810 */ /* 0x001fe20007ffe0ff */
[----:B------:R-:W-:Y:S01]  /*0c50*/  UISETP.NE.AND UP0, UPT, UR4, URZ, UPT ;  /* 0x000000ff0400728c */ /* 0x000fe2000bf05270 */
[----:B--2---:R-:W-:Y:S01]  /*0c60*/  IADD3.X R3, PT, PT, RZ, R3, RZ, P0, !PT ;  /* 0x00000003ff037210 */ /* 0x004fe200007fe4ff */
[----:B-1----:R-:W-:-:S07]  /*0c70*/  FFMA R19, R6, R2, R19 ;  /* 0x0000000206137223 */ /* 0x002fce0000000013 */
[----:B------:R-:W-:Y:S05]  /*0c80*/  BRA.U UP0, `(.L_x_9) ;  /* 0xfffffffd00d87547 */ /* 0x000fea000b83ffff */
.L_x_4:
[----:B--2---:R-:W0:Y:S02]  /*0c90*/  LDC.64 R2, c[0x0][0x390] ;  /* 0x0000e400ff027b82 */ /* 0x004e240000000a00 */
[----:B01----:R-:W-:-:S05]  /*0ca0*/  IMAD.WIDE R4, R4, 0x4, R2 ;  /* 0x0000000404047825 */ /* 0x003fca00078e0202 */
[----:B------:R-:W-:Y:S01]  /*0cb0*/  STG.E desc[UR10][R4.64], R19 ;  /* 0x0000001304007986 */ /* 0x000fe2000c10190a */
[----:B------:R-:W-:Y:S05]  /*0cc0*/  EXIT ;  /* 0x000000000000794d */ /* 0x000fea0003800000 */
.L_x_10:
[----:B------:R-:W-:-:S00]  /*0cd0*/  BRA `(.L_x_10) ;  /* 0xfffffffc00fc7947 */ /* 0x000fc0000383ffff */
[----:B------:R-:W-:-:S00]  /*0ce0*/  NOP ;  /* 0x0000000000007918 */ /* 0x000fc00000000000 */
        /* <DEDUP_REMOVED lines=9> */
.L_x_11:


//--------------------- .nv.shared._Z27convolution_1D_basic_kernelPfS_S_ii --------------------------
	.section	.nv.shared._Z27convolution_1D_basic_kernelPfS_S_ii,"aw",@nobits
	.sectionflags	@""
	.align	4
.nv.shared._Z27convolution_1D_basic_kernelPfS_S_ii:
	.zero		1048


//--------------------- .nv.shared.reserved.0     --------------------------
	.section	.nv.shared.reserved.0,"aw",@nobits
	.weak		__nv_reservedSMEM_offset_0_alias
	.size		__nv_reservedSMEM_offset_0_alias, 0, 64
	.other		__nv_reservedSMEM_offset_0_alias,@"STO_CUDA_RESERVED_SHARED STV_DEFAULT"
__nv_reservedSMEM_offset_0_alias:
	.zero		0
	.zero		64


//--------------------- .nv.constant0._Z27convolution_1D_basic_kernelPfS_S_ii --------------------------
	.section	.nv.constant0._Z27convolution_1D_basic_kernelPfS_S_ii,"a",@progbits
	.sectionflags	@""
	.align	4
.nv.constant0._Z27convolution_1D_basic_kernelPfS_S_ii:
	.zero		928


//--------------------- SYMBOLS --------------------------

	.type		.nv.reservedSmem.offset0,@object
	.size		.nv.reservedSmem.offset0,0x4
	.type		.nv.reservedSmem.cap,@object
	.size		.nv.reservedSmem.cap,0x4
